	.headerflags	@"EF_CUDA_TEXMODE_UNIFIED EF_CUDA_64BIT_ADDRESS EF_CUDA_ACCELERATORS EF_CUDA_SM90 EF_CUDA_VIRTUAL_SM(EF_CUDA_SM90)"
	.elftype	@"ET_EXEC"


//--------------------- .nv.info                  --------------------------
	.section	.nv.info,"",@"SHT_CUDA_INFO"
	.align	4


	//----- nvinfo : EIATTR_REGCOUNT
	.align		4
        /*0000*/ 	.byte	0x04, 0x2f
        /*0002*/ 	.short	(.L_1 - .L_0)
	.align		4
.L_0:
        /*0004*/ 	.word	index@(triton_poi_fused_convolution_25)
        /*0008*/ 	.word	0x0000001a


	//----- nvinfo : EIATTR_MIN_STACK_SIZE
	.align		4
.L_1:
        /*000c*/ 	.byte	0x04, 0x12
        /*000e*/ 	.short	(.L_3 - .L_2)
	.align		4
.L_2:
        /*0010*/ 	.word	index@(triton_poi_fused_convolution_25)
        /*0014*/ 	.word	0x00000000


	//----- nvinfo : EIATTR_FRAME_SIZE
	.align		4
.L_3:
        /*0018*/ 	.byte	0x04, 0x11
        /*001a*/ 	.short	(.L_5 - .L_4)
	.align		4
.L_4:
        /*001c*/ 	.word	index@(triton_poi_fused_convolution_25)
        /*0020*/ 	.word	0x00000000


	//----- nvinfo : EIATTR_MIN_STACK_SIZE
	.align		4
.L_5:
        /*0024*/ 	.byte	0x04, 0x12
        /*0026*/ 	.short	(.L_7 - .L_6)
	.align		4
.L_6:
        /*0028*/ 	.word	index@(triton_poi_fused_convolution_25)
        /*002c*/ 	.word	0x00000000
.L_7:


//--------------------- .nv.info.triton_poi_fused_convolution_25 --------------------------
	.section	.nv.info.triton_poi_fused_convolution_25,"",@"SHT_CUDA_INFO"
	.sectionflags	@""
	.align	4


	//----- nvinfo : EIATTR_CUDA_API_VERSION
	.align		4
        /*0000*/ 	.byte	0x04, 0x37
        /*0002*/ 	.short	(.L_9 - .L_8)
.L_8:
        /*0004*/ 	.word	0x0000007c


	//----- nvinfo : EIATTR_KPARAM_INFO
	.align		4
.L_9:
        /*0008*/ 	.byte	0x04, 0x17
        /*000a*/ 	.short	(.L_11 - .L_10)
.L_10:
        /*000c*/ 	.word	0x00000000
        /*0010*/ 	.short	0x0003
        /*0012*/ 	.short	0x0014
        /*0014*/ 	.byte	0x00, 0xf0, 0x11, 0x00


	//----- nvinfo : EIATTR_KPARAM_INFO
	.align		4
.L_11:
        /*0018*/ 	.byte	0x04, 0x17
        /*001a*/ 	.short	(.L_13 - .L_12)
.L_12:
        /*001c*/ 	.word	0x00000000
        /*0020*/ 	.short	0x0002
        /*0022*/ 	.short	0x0010
        /*0024*/ 	.byte	0x00, 0xf0, 0x11, 0x00


	//----- nvinfo : EIATTR_KPARAM_INFO
	.align		4
.L_13:
        /*0028*/ 	.byte	0x04, 0x17
        /*002a*/ 	.short	(.L_15 - .L_14)
.L_14:
        /*002c*/ 	.word	0x00000000
        /*0030*/ 	.short	0x0001
        /*0032*/ 	.short	0x0008
        /*0034*/ 	.byte	0x00, 0xf4, 0x21, 0x00


	//----- nvinfo : EIATTR_KPARAM_INFO
	.align		4
.L_15:
        /*0038*/ 	.byte	0x04, 0x17
        /*003a*/ 	.short	(.L_17 - .L_16)
.L_16:
        /*003c*/ 	.word	0x00000000
        /*0040*/ 	.short	0x0000
        /*0042*/ 	.short	0x0000
        /*0044*/ 	.byte	0x00, 0xf4, 0x21, 0x00


	//----- nvinfo : EIATTR_SPARSE_MMA_MASK
	.align		4
.L_17:
        /*0048*/ 	.byte	0x03, 0x50
        /*004a*/ 	.short	0x0000


	//----- nvinfo : EIATTR_MAXREG_COUNT
	.align		4
        /*004c*/ 	.byte	0x03, 0x1b
        /*004e*/ 	.short	0x00ff


	//----- nvinfo : EIATTR_EXIT_INSTR_OFFSETS
	.align		4
        /*0050*/ 	.byte	0x04, 0x1c
        /*0052*/ 	.short	(.L_19 - .L_18)


	//   ....[0]....
.L_18:
        /*0054*/ 	.word	0x000005a0


	//   ....[1]....
        /*0058*/ 	.word	0x000005f0


	//----- nvinfo : EIATTR_REQNTID
	.align		4
.L_19:
        /*005c*/ 	.byte	0x04, 0x10
        /*005e*/ 	.short	(.L_21 - .L_20)
.L_20:
        /*0060*/ 	.word	0x00000080
        /*0064*/ 	.word	0x00000001
        /*0068*/ 	.word	0x00000001


	//----- nvinfo : EIATTR_CBANK_PARAM_SIZE
	.align		4
.L_21:
        /*006c*/ 	.byte	0x03, 0x19
        /*006e*/ 	.short	0x0018


	//----- nvinfo : EIATTR_PARAM_CBANK
	.align		4
        /*0070*/ 	.byte	0x04, 0x0a
        /*0072*/ 	.short	(.L_23 - .L_22)
	.align		4
.L_22:
        /*0074*/ 	.word	index@(.nv.constant0.triton_poi_fused_convolution_25)
        /*0078*/ 	.short	0x0210
        /*007a*/ 	.short	0x0018


	//----- nvinfo : EIATTR_SW_WAR
	.align		4
.L_23:
        /*007c*/ 	.byte	0x04, 0x36
        /*007e*/ 	.short	(.L_25 - .L_24)
.L_24:
        /*0080*/ 	.word	0x00000008
.L_25:


//--------------------- .nv.callgraph             --------------------------
	.section	.nv.callgraph,"",@"SHT_CUDA_CALLGRAPH"
	.align	4
	.sectionentsize	8
	.align		4
        /*0000*/ 	.word	0x00000000
	.align		4
        /*0004*/ 	.word	0xffffffff
	.align		4
        /*0008*/ 	.word	0x00000000
	.align		4
        /*000c*/ 	.word	0xfffffffe
	.align		4
        /*0010*/ 	.word	0x00000000
	.align		4
        /*0014*/ 	.word	0xfffffffd
	.align		4
        /*0018*/ 	.word	0x00000000
	.align		4
        /*001c*/ 	.word	0xfffffffc


//--------------------- .text.triton_poi_fused_convolution_25 --------------------------
	.section	.text.triton_poi_fused_convolution_25,"ax",@progbits
	.sectionflags	@"SHF_BARRIERS=1"
	.align	128
        .global         triton_poi_fused_convolution_25
        .type           triton_poi_fused_convolution_25,@function
        .size           triton_poi_fused_convolution_25,(.L_x_1 - triton_poi_fused_convolution_25)
        .other          triton_poi_fused_convolution_25,@"STO_CUDA_ENTRY STV_DEFAULT"
triton_poi_fused_convolution_25:
.text.triton_poi_fused_convolution_25:
[----:B------:R-:W0:Y:S02]  /*0000*/  LDC R1, c[0x0][0x28] ;  /* 0x00000a00ff017b82 */ /* 0x000e240000000800 */
[----:B------:R-:W1:Y:S01]  /*0010*/  S2R R12, SR_TID.X ;  /* 0x00000000000c7919 */ /* 0x000e620000002100 */
[----:B------:R-:W2:Y:S01]  /*0020*/  LDC.64 R8, c[0x0][0x210] ;  /* 0x00008400ff087b82 */ /* 0x000ea20000000a00 */
[----:B------:R-:W-:Y:S01]  /*0030*/  ULDC.64 UR6, c[0x0][0x208] ;  /* 0x0000820000067ab9 */ /* 0x000fe20000000a00 */
[----:B------:R-:W3:Y:S01]  /*0040*/  S2R R17, SR_CTAID.Y ;  /* 0x0000000000117919 */ /* 0x000ee20000002600 */
[----:B------:R-:W4:Y:S01]  /*0050*/  S2R R3, SR_CTAID.X ;  /* 0x0000000000037919 */ /* 0x000f220000002500 */
[----:B-1----:R-:W-:Y:S01]  /*0060*/  SHF.R.U32.HI R0, RZ, 0x3, R12 ;  /* 0x00000003ff007819 */ /* 0x002fe2000001160c */
[----:B------:R-:W-:Y:S02]  /*0070*/  IMAD.SHL.U32 R2, R12, 0x4, RZ ;  /* 0x000000040c027824 */ /* 0x000fe400078e00ff */
[----:B---3--:R-:W-:Y:S01]  /*0080*/  IMAD.SHL.U32 R17, R17, 0x20, RZ ;  /* 0x0000002011117824 */ /* 0x008fe200078e00ff */
[----:B------:R-:W-:Y:S01]  /*0090*/  SGXT.U32 R0, R0, 0x4 ;  /* 0x000000040000781a */ /* 0x000fe20000000000 */
[----:B----4-:R-:W-:-:S03]  /*00a0*/  IMAD.SHL.U32 R3, R3, 0x20, RZ ;  /* 0x0000002003037824 */ /* 0x010fc600078e00ff */
[----:B------:R-:W-:Y:S02]  /*00b0*/  LOP3.LUT R4, R17, R0, RZ, 0xfc, !PT ;  /* 0x0000000011047212 */ /* 0x000fe400078efcff */
[----:B------:R-:W-:Y:S02]  /*00c0*/  LOP3.LUT R10, R17, 0x10, R0, 0xfe, !PT ;  /* 0x00000010110a7812 */ /* 0x000fe400078efe00 */
[----:B------:R-:W-:Y:S01]  /*00d0*/  LOP3.LUT R15, R3, 0x1c, R2, 0xf8, !PT ;  /* 0x0000001c030f7812 */ /* 0x000fe200078ef802 */
[----:B------:R-:W-:-:S03]  /*00e0*/  IMAD.HI R5, R4, 0x4ec4ec4f, RZ ;  /* 0x4ec4ec4f04057827 */ /* 0x000fc600078e02ff */
[C---:B------:R-:W-:Y:S01]  /*00f0*/  ISETP.GE.AND P0, PT, R15.reuse, 0x100, PT ;  /* 0x000001000f00780c */ /* 0x040fe20003f06270 */
[----:B------:R-:W-:Y:S01]  /*0100*/  IMAD.HI R7, R10, 0x4ec4ec4f, RZ ;  /* 0x4ec4ec4f0a077827 */ /* 0x000fe200078e02ff */
[----:B------:R-:W-:Y:S02]  /*0110*/  SHF.R.U32.HI R6, RZ, 0x1f, R5 ;  /* 0x0000001fff067819 */ /* 0x000fe40000011605 */
[----:B------:R-:W-:Y:S01]  /*0120*/  ISETP.LT.AND P1, PT, R4, 0xd0, !P0 ;  /* 0x000000d00400780c */ /* 0x000fe20004721270 */
[----:B------:R-:W-:Y:S01]  /*0130*/  VIADD R13, R15, 0x6800 ;  /* 0x000068000f0d7836 */ /* 0x000fe20000000000 */
[----:B------:R-:W-:Y:S02]  /*0140*/  SHF.R.U32.HI R14, RZ, 0x1f, R7 ;  /* 0x0000001fff0e7819 */ /* 0x000fe40000011607 */
[----:B------:R-:W-:Y:S02]  /*0150*/  LEA.HI.SX32 R5, R5, R6, 0x1c ;  /* 0x0000000605057211 */ /* 0x000fe400078fe2ff */
[----:B------:R-:W-:-:S02]  /*0160*/  LEA.HI.SX32 R7, R7, R14, 0x1c ;  /* 0x0000000e07077211 */ /* 0x000fc400078fe2ff */
[----:B------:R-:W-:Y:S01]  /*0170*/  ISETP.LT.AND P0, PT, R10, 0xd0, !P0 ;  /* 0x000000d00a00780c */ /* 0x000fe20004701270 */
[----:B------:R-:W-:Y:S02]  /*0180*/  IMAD R6, R5, -0x34, R4 ;  /* 0xffffffcc05067824 */ /* 0x000fe400078e0204 */
[----:B------:R-:W-:Y:S02]  /*0190*/  IMAD R11, R7, -0x34, R10 ;  /* 0xffffffcc070b7824 */ /* 0x000fe400078e020a */
[--C-:B------:R-:W-:Y:S02]  /*01a0*/  IMAD R6, R6, 0x100, R13.reuse ;  /* 0x0000010006067824 */ /* 0x100fe400078e020d */
[----:B------:R-:W-:Y:S02]  /*01b0*/  IMAD R14, R11, 0x100, R13 ;  /* 0x000001000b0e7824 */ /* 0x000fe400078e020d */
[----:B------:R-:W-:Y:S01]  /*01c0*/  IMAD R15, R5, 0xd000, R6 ;  /* 0x0000d000050f7824 */ /* 0x000fe200078e0206 */
[----:B------:R-:W-:Y:S01]  /*01d0*/  CS2R R4, SRZ ;  /* 0x0000000000047805 */ /* 0x000fe2000001ff00 */
[----:B------:R-:W-:Y:S01]  /*01e0*/  IMAD R19, R7, 0xd000, R14 ;  /* 0x0000d00007137824 */ /* 0x000fe200078e020e */
[----:B------:R-:W-:Y:S01]  /*01f0*/  CS2R R6, SRZ ;  /* 0x0000000000067805 */ /* 0x000fe2000001ff00 */
[----:B--2---:R-:W-:Y:S01]  /*0200*/  IMAD.WIDE R14, R15, 0x4, R8 ;  /* 0x000000040f0e7825 */ /* 0x004fe200078e0208 */
[----:B------:R-:W-:-:S03]  /*0210*/  CS2R R10, SRZ ;  /* 0x00000000000a7805 */ /* 0x000fc6000001ff00 */
[----:B------:R-:W-:Y:S01]  /*0220*/  IMAD.WIDE R18, R19, 0x4, R8 ;  /* 0x0000000413127825 */ /* 0x000fe200078e0208 */
[----:B------:R-:W-:Y:S01]  /*0230*/  CS2R R8, SRZ ;  /* 0x0000000000087805 */ /* 0x000fe2000001ff00 */
[----:B------:R1:W2:Y:S05]  /*0240*/  @P1 LDG.E.EL.128 R4, desc[UR6][R14.64] ;  /* 0x000000060e041981 */ /* 0x0002aa000c2e1d00 */
[----:B------:R3:W4:Y:S01]  /*0250*/  @P0 LDG.E.EL.128 R8, desc[UR6][R18.64] ;  /* 0x0000000612080981 */ /* 0x000722000c2e1d00 */
[----:B------:R-:W5:Y:S01]  /*0260*/  S2UR UR5, SR_CgaCtaId ;  /* 0x00000000000579c3 */ /* 0x000f620000008800 */
[C---:B------:R-:W-:Y:S01]  /*0270*/  IMAD.SHL.U32 R13, R12.reuse, 0x80, RZ ;  /* 0x000000800c0d7824 */ /* 0x040fe200078e00ff */
[----:B------:R-:W-:Y:S01]  /*0280*/  UMOV UR4, 0x400 ;  /* 0x0000040000047882 */ /* 0x000fe20000000000 */
[----:B------:R-:W-:-:S03]  /*0290*/  IMAD.SHL.U32 R12, R12, 0x2, RZ ;  /* 0x000000020c0c7824 */ /* 0x000fc600078e00ff */
[----:B------:R-:W-:Y:S02]  /*02a0*/  LOP3.LUT R13, R13, 0x380, RZ, 0xc0, !PT ;  /* 0x000003800d0d7812 */ /* 0x000fe400078ec0ff */
[----:B------:R-:W-:Y:S02]  /*02b0*/  LOP3.LUT R22, R12, 0xf0, RZ, 0xc0, !PT ;  /* 0x000000f00c167812 */ /* 0x000fe400078ec0ff */
[C---:B-1----:R-:W-:Y:S02]  /*02c0*/  LOP3.LUT R14, R13.reuse, 0x20, RZ, 0xfc, !PT ;  /* 0x000000200d0e7812 */ /* 0x042fe400078efcff */
[C---:B------:R-:W-:Y:S02]  /*02d0*/  LOP3.LUT R16, R13.reuse, 0x40, RZ, 0xfc, !PT ;  /* 0x000000400d107812 */ /* 0x040fe400078efcff */
[C---:B------:R-:W-:Y:S02]  /*02e0*/  LOP3.LUT R12, R13.reuse, R0, RZ, 0xfc, !PT ;  /* 0x000000000d0c7212 */ /* 0x040fe400078efcff */
[----:B---3--:R-:W-:Y:S01]  /*02f0*/  LOP3.LUT R18, R13, 0x60, RZ, 0xfc, !PT ;  /* 0x000000600d127812 */ /* 0x008fe200078efcff */
[----:B-----5:R-:W-:-:S06]  /*0300*/  UPRMT UR4, UR5, 0x654, UR4 ;  /* 0x0000065405047896 */ /* 0x020fcc0008000004 */
[----:B------:R-:W-:Y:S02]  /*0310*/  LEA.HI R13, R13, UR4, RZ, 0x1f ;  /* 0x000000040d0d7c11 */ /* 0x000fe4000f8ff8ff */
[----:B------:R-:W-:Y:S02]  /*0320*/  LEA.HI R15, R14, UR4, RZ, 0x1f ;  /* 0x000000040e0f7c11 */ /* 0x000fe4000f8ff8ff */
[----:B------:R-:W-:Y:S01]  /*0330*/  LEA.HI R21, R16, UR4, RZ, 0x1f ;  /* 0x0000000410157c11 */ /* 0x000fe2000f8ff8ff */
[----:B------:R-:W-:Y:S01]  /*0340*/  IMAD R19, R12, 0x4, R13 ;  /* 0x000000040c137824 */ /* 0x000fe200078e020d */
[----:B------:R-:W-:Y:S01]  /*0350*/  LEA.HI R23, R18, UR4, RZ, 0x1f ;  /* 0x0000000412177c11 */ /* 0x000fe2000f8ff8ff */
[----:B------:R-:W-:Y:S01]  /*0360*/  IMAD R18, R12, 0x4, R15 ;  /* 0x000000040c127824 */ /* 0x000fe200078e020f */
[----:B------:R-:W-:Y:S01]  /*0370*/  LOP3.LUT R16, R2, 0x1fc, RZ, 0xc0, !PT ;  /* 0x000001fc02107812 */ /* 0x000fe200078ec0ff */
[C---:B------:R-:W-:Y:S01]  /*0380*/  IMAD R21, R12.reuse, 0x4, R21 ;  /* 0x000000040c157824 */ /* 0x040fe200078e0215 */
[----:B------:R-:W-:Y:S01]  /*0390*/  LOP3.LUT R2, R17, 0x1c, R2, 0xf8, !PT ;  /* 0x0000001c11027812 */ /* 0x000fe200078ef802 */
[----:B------:R-:W-:-:S02]  /*03a0*/  IMAD R20, R12, 0x4, R23 ;  /* 0x000000040c147824 */ /* 0x000fc400078e0217 */
[----:B------:R-:W-:Y:S01]  /*03b0*/  VIADD R13, R22, UR4 ;  /* 0x00000004160d7c36 */ /* 0x000fe20008000000 */
[C---:B------:R-:W-:Y:S01]  /*03c0*/  ISETP.GE.AND P0, PT, R2.reuse, 0xd0, PT ;  /* 0x000000d00200780c */ /* 0x040fe20003f06270 */
[----:B------:R-:W-:-:S04]  /*03d0*/  IMAD.HI R17, R2, 0x4ec4ec4f, RZ ;  /* 0x4ec4ec4f02117827 */ /* 0x000fc800078e02ff */
[----:B------:R-:W-:Y:S01]  /*03e0*/  IMAD R13, R16, 0x4, R13 ;  /* 0x00000004100d7824 */ /* 0x000fe200078e020d */
[----:B--2---:R-:W-:Y:S04]  /*03f0*/  STS [R19], R4 ;  /* 0x0000000413007388 */ /* 0x004fe80000000800 */
[----:B------:R1:W-:Y:S04]  /*0400*/  STS [R18+0x80], R5 ;  /* 0x0000800512007388 */ /* 0x0003e80000000800 */
[----:B------:R2:W-:Y:S04]  /*0410*/  STS [R21+0x100], R6 ;  /* 0x0001000615007388 */ /* 0x0005e80000000800 */
[----:B------:R3:W-:Y:S01]  /*0420*/  STS [R20+0x180], R7 ;  /* 0x0001800714007388 */ /* 0x0007e20000000800 */
[----:B-1----:R-:W1:Y:S03]  /*0430*/  LDC.64 R4, c[0x0][0x218] ;  /* 0x00008600ff047b82 */ /* 0x002e660000000a00 */
[----:B----4-:R-:W-:Y:S01]  /*0440*/  STS [R19+0x40], R8 ;  /* 0x0000400813007388 */ /* 0x010fe20000000800 */
[----:B--2---:R-:W-:-:S03]  /*0450*/  SHF.R.U32.HI R6, RZ, 0x1f, R17 ;  /* 0x0000001fff067819 */ /* 0x004fc60000011611 */
[----:B------:R-:W-:Y:S01]  /*0460*/  STS [R18+0xc0], R9 ;  /* 0x0000c00912007388 */ /* 0x000fe20000000800 */
[----:B------:R-:W-:-:S03]  /*0470*/  LEA.HI.SX32 R17, R17, R6, 0x1c ;  /* 0x0000000611117211 */ /* 0x000fc600078fe2ff */
[----:B------:R-:W-:Y:S01]  /*0480*/  STS [R21+0x140], R10 ;  /* 0x0001400a15007388 */ /* 0x000fe20000000800 */
[----:B---3--:R-:W-:Y:S01]  /*0490*/  LOP3.LUT R7, R16, 0x200, RZ, 0xfc, !PT ;  /* 0x0000020010077812 */ /* 0x008fe200078efcff */
[----:B------:R-:W-:Y:S02]  /*04a0*/  IMAD R6, R17, -0x34, R2 ;  /* 0xffffffcc11067824 */ /* 0x000fe400078e0202 */
[----:B------:R-:W-:Y:S01]  /*04b0*/  STS [R20+0x1c0], R11 ;  /* 0x0001c00b14007388 */ /* 0x000fe20000000800 */
[----:B------:R-:W-:Y:S02]  /*04c0*/  LOP3.LUT R2, R3, R0, RZ, 0xfc, !PT ;  /* 0x0000000003027212 */ /* 0x000fe400078efcff */
[----:B------:R-:W-:Y:S01]  /*04d0*/  LOP3.LUT R0, R3, 0x10, R0, 0xfe, !PT ;  /* 0x0000001003007812 */ /* 0x000fe200078efe00 */
[----:B------:R-:W-:Y:S01]  /*04e0*/  BAR.SYNC.DEFER_BLOCKING 0x0 ;  /* 0x0000000000007b1d */ /* 0x000fe20000010000 */
[----:B------:R-:W-:Y:S01]  /*04f0*/  IMAD R17, R17, 0x3400, R6 ;  /* 0x0000340011117824 */ /* 0x000fe200078e0206 */
[----:B------:R-:W-:-:S02]  /*0500*/  ISETP.LT.AND P1, PT, R2, 0x100, !P0 ;  /* 0x000001000200780c */ /* 0x000fc40004721270 */
[----:B------:R-:W-:Y:S01]  /*0510*/  ISETP.LT.AND P0, PT, R0, 0x100, !P0 ;  /* 0x000001000000780c */ /* 0x000fe20004701270 */
[----:B------:R-:W-:Y:S01]  /*0520*/  IMAD R3, R2, 0x34, R17 ;  /* 0x0000003402037824 */ /* 0x000fe200078e0211 */
[----:B------:R-:W-:-:S03]  /*0530*/  SHF.R.U32.HI R7, RZ, 0x1, R7 ;  /* 0x00000001ff077819 */ /* 0x000fc60000011607 */
[----:B-1----:R-:W-:Y:S01]  /*0540*/  IMAD.WIDE R2, R3, 0x4, R4 ;  /* 0x0000000403027825 */ /* 0x002fe200078e0204 */
[----:B------:R-:W-:-:S05]  /*0550*/  LOP3.LUT R7, R7, 0x1f0, RZ, 0xc0, !PT ;  /* 0x000001f007077812 */ /* 0x000fca00078ec0ff */
[----:B------:R-:W-:-:S04]  /*0560*/  VIADD R7, R7, UR4 ;  /* 0x0000000407077c36 */ /* 0x000fc80008000000 */
[----:B------:R-:W-:Y:S01]  /*0570*/  IMAD R7, R16, 0x4, R7 ;  /* 0x0000000410077824 */ /* 0x000fe200078e0207 */
[----:B------:R-:W1:Y:S04]  /*0580*/  LDS.128 R12, [R13] ;  /* 0x000000000d0c7984 */ /* 0x000e680000000c00 */
[----:B-1----:R1:W-:Y:S01]  /*0590*/  @P1 STG.E.128 desc[UR6][R2.64], R12 ;  /* 0x0000000c02001986 */ /* 0x0023e2000c101d06 */
[----:B------:R-:W-:Y:S05]  /*05a0*/  @!P0 EXIT ;  /* 0x000000000000894d */ /* 0x000fea0003800000 */
[----:B------:R-:W0:Y:S01]  /*05b0*/  LDS.128 R8, [R7+0x800] ;  /* 0x0008000007087984 */ /* 0x000e220000000c00 */
[----:B------:R-:W-:-:S04]  /*05c0*/  IMAD R17, R0, 0x34, R17 ;  /* 0x0000003400117824 */ /* 0x000fc800078e0211 */
[----:B------:R-:W-:-:S05]  /*05d0*/  IMAD.WIDE R4, R17, 0x4, R4 ;  /* 0x0000000411047825 */ /* 0x000fca00078e0204 */
[----:B0-----:R-:W-:Y:S01]  /*05e0*/  STG.E.128 desc[UR6][R4.64], R8 ;  /* 0x0000000804007986 */ /* 0x001fe2000c101d06 */
[----:B------:R-:W-:Y:S05]  /*05f0*/  EXIT ;  /* 0x000000000000794d */ /* 0x000fea0003800000 */
.L_x_0:
[----:B------:R-:W-:-:S00]  /*0600*/  BRA `(.L_x_0) ;  /* 0xfffffffc00fc7947 */ /* 0x000fc0000383ffff */
[----:B------:R-:W-:-:S00]  /*0610*/  NOP ;  /* 0x0000000000007918 */ /* 0x000fc00000000000 */
        /* <DEDUP_REMOVED lines=14> */
.L_x_1:


//--------------------- .nv.shared.triton_poi_fused_convolution_25 --------------------------
	.section	.nv.shared.triton_poi_fused_convolution_25,"aw",@nobits
	.sectionflags	@""
	.align	16
	.zero		1024


//--------------------- .nv.constant0.triton_poi_fused_convolution_25 --------------------------
	.section	.nv.constant0.triton_poi_fused_convolution_25,"a",@progbits
	.sectionflags	@""
	.align	4
.nv.constant0.triton_poi_fused_convolution_25:
	.zero		552
